//
// Generated by NVIDIA NVVM Compiler
//
// Compiler Build ID: CL-36424714
// Cuda compilation tools, release 13.0, V13.0.88
// Based on NVVM 20.0.0
//

.version 9.0
.target sm_100
.address_size 64

	// .globl	_Z17sequencesDistanceiPdS_Pi
.const .align 8 .b8 primo_vettore_confronto[80];
.shared .align 8 .b8 _ZZ14blockReduceMinRdRiE6values[256];
.shared .align 8 .b8 _ZZ14blockReduceMinRdRiE7indices[256];
.extern .shared .align 16 .b8 cache[];

.visible .entry _Z17sequencesDistanceiPdS_Pi(
	.param .u32 _Z17sequencesDistanceiPdS_Pi_param_0,
	.param .u64 .ptr .align 1 _Z17sequencesDistanceiPdS_Pi_param_1,
	.param .u64 .ptr .align 1 _Z17sequencesDistanceiPdS_Pi_param_2,
	.param .u64 .ptr .align 1 _Z17sequencesDistanceiPdS_Pi_param_3
)
{
	.reg .pred 	%p<79>;
	.reg .b32 	%r<117>;
	.reg .b64 	%rd<13>;
	.reg .b64 	%fd<33>;

	ld.param.u32 	%r17, [_Z17sequencesDistanceiPdS_Pi_param_0];
	ld.param.u64 	%rd2, [_Z17sequencesDistanceiPdS_Pi_param_1];
	ld.param.u64 	%rd3, [_Z17sequencesDistanceiPdS_Pi_param_2];
	ld.param.u64 	%rd4, [_Z17sequencesDistanceiPdS_Pi_param_3];
	mov.u32 	%r1, %ctaid.x;
	mov.u32 	%r2, %ntid.x;
	mov.u32 	%r3, %tid.x;
	mad.lo.s32 	%r4, %r1, %r2, %r3;
	setp.gt.u32 	%p1, %r3, 136;
	@%p1 bra 	$L__BB0_3;
	shl.b32 	%r18, %r3, 3;
	mov.u32 	%r19, cache;
	add.s32 	%r113, %r19, %r18;
	cvta.to.global.u64 	%rd1, %rd2;
	mov.u32 	%r114, %r4;
	mov.u32 	%r115, %r3;
$L__BB0_2:
	mul.wide.s32 	%rd5, %r114, 8;
	add.s64 	%rd6, %rd1, %rd5;
	ld.global.f64 	%fd5, [%rd6];
	st.shared.f64 	[%r113], %fd5;
	add.s32 	%r9, %r115, 128;
	add.s32 	%r114, %r114, 128;
	add.s32 	%r113, %r113, 1024;
	setp.lt.u32 	%p2, %r115, 9;
	mov.u32 	%r115, %r9;
	@%p2 bra 	$L__BB0_2;
$L__BB0_3:
	bar.sync 	0;
	sub.s32 	%r40, %r4, %r17;
	abs.s32 	%r41, %r40;
	setp.gt.s32 	%p3, %r41, 9;
	setp.lt.s32 	%p4, %r4, 24116;
	mov.f64 	%fd16, 0d7FF8000000000000;
	sqrt.rn.f64 	%fd17, %fd16;
	selp.f64 	%fd18, %fd17, 0d41CA7DAF1C000000, %p3;
	selp.f64 	%fd6, %fd18, 0d41CA7DAF1C000000, %p4;
	and.b32  	%r12, %r3, 31;
	// begin inline asm
	mov.b64 {%r20,%r21}, %fd6;
	// end inline asm
	shfl.sync.down.b32	%r23|%p5, %r21, 16, 31, -1;
	shfl.sync.down.b32	%r22|%p6, %r20, 16, 31, -1;
	// begin inline asm
	mov.b64 %fd7, {%r22,%r23};
	// end inline asm
	shfl.sync.down.b32	%r42|%p7, %r4, 16, 31, -1;
	setp.eq.f64 	%p8, %fd7, %fd6;
	min.s32 	%r43, %r42, %r4;
	selp.b32 	%r44, %r43, %r4, %p8;
	setp.lt.f64 	%p9, %fd7, %fd6;
	setp.neu.f64 	%p10, %fd7, 0d0000000000000000;
	and.pred  	%p11, %p9, %p10;
	selp.f64 	%fd8, %fd7, %fd6, %p11;
	selp.b32 	%r45, %r42, %r44, %p11;
	// begin inline asm
	mov.b64 {%r24,%r25}, %fd8;
	// end inline asm
	shfl.sync.down.b32	%r27|%p12, %r25, 8, 31, -1;
	shfl.sync.down.b32	%r26|%p13, %r24, 8, 31, -1;
	// begin inline asm
	mov.b64 %fd9, {%r26,%r27};
	// end inline asm
	shfl.sync.down.b32	%r46|%p14, %r45, 8, 31, -1;
	setp.eq.f64 	%p15, %fd9, %fd8;
	min.s32 	%r47, %r46, %r45;
	selp.b32 	%r48, %r47, %r45, %p15;
	setp.lt.f64 	%p16, %fd9, %fd8;
	setp.neu.f64 	%p17, %fd9, 0d0000000000000000;
	and.pred  	%p18, %p16, %p17;
	selp.f64 	%fd10, %fd9, %fd8, %p18;
	selp.b32 	%r49, %r46, %r48, %p18;
	// begin inline asm
	mov.b64 {%r28,%r29}, %fd10;
	// end inline asm
	shfl.sync.down.b32	%r31|%p19, %r29, 4, 31, -1;
	shfl.sync.down.b32	%r30|%p20, %r28, 4, 31, -1;
	// begin inline asm
	mov.b64 %fd11, {%r30,%r31};
	// end inline asm
	shfl.sync.down.b32	%r50|%p21, %r49, 4, 31, -1;
	setp.eq.f64 	%p22, %fd11, %fd10;
	min.s32 	%r51, %r50, %r49;
	selp.b32 	%r52, %r51, %r49, %p22;
	setp.lt.f64 	%p23, %fd11, %fd10;
	setp.neu.f64 	%p24, %fd11, 0d0000000000000000;
	and.pred  	%p25, %p23, %p24;
	selp.f64 	%fd12, %fd11, %fd10, %p25;
	selp.b32 	%r53, %r50, %r52, %p25;
	// begin inline asm
	mov.b64 {%r32,%r33}, %fd12;
	// end inline asm
	shfl.sync.down.b32	%r35|%p26, %r33, 2, 31, -1;
	shfl.sync.down.b32	%r34|%p27, %r32, 2, 31, -1;
	// begin inline asm
	mov.b64 %fd13, {%r34,%r35};
	// end inline asm
	shfl.sync.down.b32	%r54|%p28, %r53, 2, 31, -1;
	setp.eq.f64 	%p29, %fd13, %fd12;
	min.s32 	%r55, %r54, %r53;
	selp.b32 	%r56, %r55, %r53, %p29;
	setp.lt.f64 	%p30, %fd13, %fd12;
	setp.neu.f64 	%p31, %fd13, 0d0000000000000000;
	and.pred  	%p32, %p30, %p31;
	selp.f64 	%fd14, %fd13, %fd12, %p32;
	selp.b32 	%r57, %r54, %r56, %p32;
	// begin inline asm
	mov.b64 {%r36,%r37}, %fd14;
	// end inline asm
	shfl.sync.down.b32	%r39|%p33, %r37, 1, 31, -1;
	shfl.sync.down.b32	%r38|%p34, %r36, 1, 31, -1;
	// begin inline asm
	mov.b64 %fd15, {%r38,%r39};
	// end inline asm
	shfl.sync.down.b32	%r58|%p35, %r57, 1, 31, -1;
	setp.eq.f64 	%p36, %fd15, %fd14;
	min.s32 	%r59, %r58, %r57;
	selp.b32 	%r60, %r59, %r57, %p36;
	setp.lt.f64 	%p37, %fd15, %fd14;
	setp.neu.f64 	%p38, %fd15, 0d0000000000000000;
	and.pred  	%p39, %p37, %p38;
	selp.f64 	%fd1, %fd15, %fd14, %p39;
	selp.b32 	%r13, %r58, %r60, %p39;
	setp.ne.s32 	%p40, %r12, 0;
	@%p40 bra 	$L__BB0_5;
	shr.u32 	%r61, %r3, 2;
	mov.u32 	%r62, _ZZ14blockReduceMinRdRiE6values;
	add.s32 	%r63, %r62, %r61;
	st.shared.f64 	[%r63], %fd1;
	cvt.rn.f64.s32 	%fd19, %r13;
	mov.u32 	%r64, _ZZ14blockReduceMinRdRiE7indices;
	add.s32 	%r65, %r64, %r61;
	st.shared.f64 	[%r65], %fd19;
$L__BB0_5:
	bar.sync 	0;
	add.s32 	%r67, %r2, 31;
	shr.u32 	%r68, %r67, 5;
	setp.ge.u32 	%p41, %r3, %r68;
	mov.b32 	%r116, 0;
	mov.f64 	%fd32, 0d41DFFFFFFFC00000;
	@%p41 bra 	$L__BB0_7;
	shl.b32 	%r69, %r12, 3;
	mov.u32 	%r70, _ZZ14blockReduceMinRdRiE6values;
	add.s32 	%r71, %r70, %r69;
	ld.shared.f64 	%fd32, [%r71];
	mov.u32 	%r72, _ZZ14blockReduceMinRdRiE7indices;
	add.s32 	%r73, %r72, %r69;
	ld.shared.f64 	%fd21, [%r73];
	cvt.rzi.s32.f64 	%r116, %fd21;
$L__BB0_7:
	setp.gt.u32 	%p42, %r3, 31;
	@%p42 bra 	$L__BB0_10;
	// begin inline asm
	mov.b64 {%r74,%r75}, %fd32;
	// end inline asm
	shfl.sync.down.b32	%r77|%p43, %r75, 16, 31, -1;
	shfl.sync.down.b32	%r76|%p44, %r74, 16, 31, -1;
	// begin inline asm
	mov.b64 %fd23, {%r76,%r77};
	// end inline asm
	shfl.sync.down.b32	%r94|%p45, %r116, 16, 31, -1;
	setp.eq.f64 	%p46, %fd23, %fd32;
	min.s32 	%r95, %r94, %r116;
	selp.b32 	%r96, %r95, %r116, %p46;
	setp.lt.f64 	%p47, %fd23, %fd32;
	setp.neu.f64 	%p48, %fd23, 0d0000000000000000;
	and.pred  	%p49, %p47, %p48;
	selp.f64 	%fd24, %fd23, %fd32, %p49;
	selp.b32 	%r97, %r94, %r96, %p49;
	// begin inline asm
	mov.b64 {%r78,%r79}, %fd24;
	// end inline asm
	shfl.sync.down.b32	%r81|%p50, %r79, 8, 31, -1;
	shfl.sync.down.b32	%r80|%p51, %r78, 8, 31, -1;
	// begin inline asm
	mov.b64 %fd25, {%r80,%r81};
	// end inline asm
	shfl.sync.down.b32	%r98|%p52, %r97, 8, 31, -1;
	setp.eq.f64 	%p53, %fd25, %fd24;
	min.s32 	%r99, %r98, %r97;
	selp.b32 	%r100, %r99, %r97, %p53;
	setp.lt.f64 	%p54, %fd25, %fd24;
	setp.neu.f64 	%p55, %fd25, 0d0000000000000000;
	and.pred  	%p56, %p54, %p55;
	selp.f64 	%fd26, %fd25, %fd24, %p56;
	selp.b32 	%r101, %r98, %r100, %p56;
	// begin inline asm
	mov.b64 {%r82,%r83}, %fd26;
	// end inline asm
	shfl.sync.down.b32	%r85|%p57, %r83, 4, 31, -1;
	shfl.sync.down.b32	%r84|%p58, %r82, 4, 31, -1;
	// begin inline asm
	mov.b64 %fd27, {%r84,%r85};
	// end inline asm
	shfl.sync.down.b32	%r102|%p59, %r101, 4, 31, -1;
	setp.eq.f64 	%p60, %fd27, %fd26;
	min.s32 	%r103, %r102, %r101;
	selp.b32 	%r104, %r103, %r101, %p60;
	setp.lt.f64 	%p61, %fd27, %fd26;
	setp.neu.f64 	%p62, %fd27, 0d0000000000000000;
	and.pred  	%p63, %p61, %p62;
	selp.f64 	%fd28, %fd27, %fd26, %p63;
	selp.b32 	%r105, %r102, %r104, %p63;
	// begin inline asm
	mov.b64 {%r86,%r87}, %fd28;
	// end inline asm
	shfl.sync.down.b32	%r89|%p64, %r87, 2, 31, -1;
	shfl.sync.down.b32	%r88|%p65, %r86, 2, 31, -1;
	// begin inline asm
	mov.b64 %fd29, {%r88,%r89};
	// end inline asm
	shfl.sync.down.b32	%r106|%p66, %r105, 2, 31, -1;
	setp.eq.f64 	%p67, %fd29, %fd28;
	min.s32 	%r107, %r106, %r105;
	selp.b32 	%r108, %r107, %r105, %p67;
	setp.lt.f64 	%p68, %fd29, %fd28;
	setp.neu.f64 	%p69, %fd29, 0d0000000000000000;
	and.pred  	%p70, %p68, %p69;
	selp.f64 	%fd30, %fd29, %fd28, %p70;
	selp.b32 	%r109, %r106, %r108, %p70;
	// begin inline asm
	mov.b64 {%r90,%r91}, %fd30;
	// end inline asm
	shfl.sync.down.b32	%r93|%p71, %r91, 1, 31, -1;
	shfl.sync.down.b32	%r92|%p72, %r90, 1, 31, -1;
	// begin inline asm
	mov.b64 %fd31, {%r92,%r93};
	// end inline asm
	shfl.sync.down.b32	%r110|%p73, %r109, 1, 31, -1;
	setp.eq.f64 	%p74, %fd31, %fd30;
	min.s32 	%r111, %r110, %r109;
	selp.b32 	%r112, %r111, %r109, %p74;
	setp.lt.f64 	%p75, %fd31, %fd30;
	setp.neu.f64 	%p76, %fd31, 0d0000000000000000;
	and.pred  	%p77, %p75, %p76;
	selp.f64 	%fd4, %fd31, %fd30, %p77;
	selp.b32 	%r16, %r110, %r112, %p77;
	setp.ne.s32 	%p78, %r3, 0;
	@%p78 bra 	$L__BB0_10;
	cvta.to.global.u64 	%rd7, %rd3;
	mul.wide.u32 	%rd8, %r1, 8;
	add.s64 	%rd9, %rd7, %rd8;
	st.global.f64 	[%rd9], %fd4;
	cvta.to.global.u64 	%rd10, %rd4;
	mul.wide.u32 	%rd11, %r1, 4;
	add.s64 	%rd12, %rd10, %rd11;
	st.global.u32 	[%rd12], %r16;
$L__BB0_10:
	ret;

}
	// .globl	_Z14finalReductioniPiPdS_S0_
.visible .entry _Z14finalReductioniPiPdS_S0_(
	.param .u32 _Z14finalReductioniPiPdS_S0__param_0,
	.param .u64 .ptr .align 1 _Z14finalReductioniPiPdS_S0__param_1,
	.param .u64 .ptr .align 1 _Z14finalReductioniPiPdS_S0__param_2,
	.param .u64 .ptr .align 1 _Z14finalReductioniPiPdS_S0__param_3,
	.param .u64 .ptr .align 1 _Z14finalReductioniPiPdS_S0__param_4
)
{
	.reg .pred 	%p<75>;
	.reg .b32 	%r<104>;
	.reg .b64 	%rd<17>;
	.reg .b64 	%fd<29>;

	ld.param.u32 	%r8, [_Z14finalReductioniPiPdS_S0__param_0];
	ld.param.u64 	%rd3, [_Z14finalReductioniPiPdS_S0__param_1];
	ld.param.u64 	%rd4, [_Z14finalReductioniPiPdS_S0__param_2];
	ld.param.u64 	%rd1, [_Z14finalReductioniPiPdS_S0__param_3];
	ld.param.u64 	%rd2, [_Z14finalReductioniPiPdS_S0__param_4];
	cvta.to.global.u64 	%rd5, %rd3;
	cvta.to.global.u64 	%rd6, %rd4;
	mov.u32 	%r29, %ctaid.x;
	mov.u32 	%r1, %ntid.x;
	mov.u32 	%r2, %tid.x;
	mad.lo.s32 	%r30, %r29, %r1, %r2;
	mul.wide.s32 	%rd7, %r30, 8;
	add.s64 	%rd8, %rd6, %rd7;
	mul.wide.s32 	%rd9, %r30, 4;
	add.s64 	%rd10, %rd5, %rd9;
	and.b32  	%r3, %r2, 31;
	ld.global.u32 	%r31, [%rd10];
	ld.global.f64 	%fd5, [%rd8];
	// begin inline asm
	mov.b64 {%r9,%r10}, %fd5;
	// end inline asm
	shfl.sync.down.b32	%r12|%p1, %r10, 16, 31, -1;
	shfl.sync.down.b32	%r11|%p2, %r9, 16, 31, -1;
	// begin inline asm
	mov.b64 %fd6, {%r11,%r12};
	// end inline asm
	shfl.sync.down.b32	%r32|%p3, %r31, 16, 31, -1;
	setp.eq.f64 	%p4, %fd6, %fd5;
	min.s32 	%r33, %r32, %r31;
	selp.b32 	%r34, %r33, %r31, %p4;
	setp.lt.f64 	%p5, %fd6, %fd5;
	setp.neu.f64 	%p6, %fd6, 0d0000000000000000;
	and.pred  	%p7, %p5, %p6;
	selp.f64 	%fd7, %fd6, %fd5, %p7;
	selp.b32 	%r35, %r32, %r34, %p7;
	// begin inline asm
	mov.b64 {%r13,%r14}, %fd7;
	// end inline asm
	shfl.sync.down.b32	%r16|%p8, %r14, 8, 31, -1;
	shfl.sync.down.b32	%r15|%p9, %r13, 8, 31, -1;
	// begin inline asm
	mov.b64 %fd8, {%r15,%r16};
	// end inline asm
	shfl.sync.down.b32	%r36|%p10, %r35, 8, 31, -1;
	setp.eq.f64 	%p11, %fd8, %fd7;
	min.s32 	%r37, %r36, %r35;
	selp.b32 	%r38, %r37, %r35, %p11;
	setp.lt.f64 	%p12, %fd8, %fd7;
	setp.neu.f64 	%p13, %fd8, 0d0000000000000000;
	and.pred  	%p14, %p12, %p13;
	selp.f64 	%fd9, %fd8, %fd7, %p14;
	selp.b32 	%r39, %r36, %r38, %p14;
	// begin inline asm
	mov.b64 {%r17,%r18}, %fd9;
	// end inline asm
	shfl.sync.down.b32	%r20|%p15, %r18, 4, 31, -1;
	shfl.sync.down.b32	%r19|%p16, %r17, 4, 31, -1;
	// begin inline asm
	mov.b64 %fd10, {%r19,%r20};
	// end inline asm
	shfl.sync.down.b32	%r40|%p17, %r39, 4, 31, -1;
	setp.eq.f64 	%p18, %fd10, %fd9;
	min.s32 	%r41, %r40, %r39;
	selp.b32 	%r42, %r41, %r39, %p18;
	setp.lt.f64 	%p19, %fd10, %fd9;
	setp.neu.f64 	%p20, %fd10, 0d0000000000000000;
	and.pred  	%p21, %p19, %p20;
	selp.f64 	%fd11, %fd10, %fd9, %p21;
	selp.b32 	%r43, %r40, %r42, %p21;
	// begin inline asm
	mov.b64 {%r21,%r22}, %fd11;
	// end inline asm
	shfl.sync.down.b32	%r24|%p22, %r22, 2, 31, -1;
	shfl.sync.down.b32	%r23|%p23, %r21, 2, 31, -1;
	// begin inline asm
	mov.b64 %fd12, {%r23,%r24};
	// end inline asm
	shfl.sync.down.b32	%r44|%p24, %r43, 2, 31, -1;
	setp.eq.f64 	%p25, %fd12, %fd11;
	min.s32 	%r45, %r44, %r43;
	selp.b32 	%r46, %r45, %r43, %p25;
	setp.lt.f64 	%p26, %fd12, %fd11;
	setp.neu.f64 	%p27, %fd12, 0d0000000000000000;
	and.pred  	%p28, %p26, %p27;
	selp.f64 	%fd13, %fd12, %fd11, %p28;
	selp.b32 	%r47, %r44, %r46, %p28;
	// begin inline asm
	mov.b64 {%r25,%r26}, %fd13;
	// end inline asm
	shfl.sync.down.b32	%r28|%p29, %r26, 1, 31, -1;
	shfl.sync.down.b32	%r27|%p30, %r25, 1, 31, -1;
	// begin inline asm
	mov.b64 %fd14, {%r27,%r28};
	// end inline asm
	shfl.sync.down.b32	%r48|%p31, %r47, 1, 31, -1;
	setp.eq.f64 	%p32, %fd14, %fd13;
	min.s32 	%r49, %r48, %r47;
	selp.b32 	%r50, %r49, %r47, %p32;
	setp.lt.f64 	%p33, %fd14, %fd13;
	setp.neu.f64 	%p34, %fd14, 0d0000000000000000;
	and.pred  	%p35, %p33, %p34;
	selp.f64 	%fd1, %fd14, %fd13, %p35;
	selp.b32 	%r4, %r48, %r50, %p35;
	setp.ne.s32 	%p36, %r3, 0;
	@%p36 bra 	$L__BB1_2;
	shr.u32 	%r51, %r2, 2;
	mov.u32 	%r52, _ZZ14blockReduceMinRdRiE6values;
	add.s32 	%r53, %r52, %r51;
	st.shared.f64 	[%r53], %fd1;
	cvt.rn.f64.s32 	%fd15, %r4;
	mov.u32 	%r54, _ZZ14blockReduceMinRdRiE7indices;
	add.s32 	%r55, %r54, %r51;
	st.shared.f64 	[%r55], %fd15;
$L__BB1_2:
	bar.sync 	0;
	add.s32 	%r57, %r1, 31;
	shr.u32 	%r58, %r57, 5;
	setp.ge.u32 	%p37, %r2, %r58;
	mov.b32 	%r103, 0;
	mov.f64 	%fd28, 0d41DFFFFFFFC00000;
	@%p37 bra 	$L__BB1_4;
	shl.b32 	%r59, %r3, 3;
	mov.u32 	%r60, _ZZ14blockReduceMinRdRiE6values;
	add.s32 	%r61, %r60, %r59;
	ld.shared.f64 	%fd28, [%r61];
	mov.u32 	%r62, _ZZ14blockReduceMinRdRiE7indices;
	add.s32 	%r63, %r62, %r59;
	ld.shared.f64 	%fd17, [%r63];
	cvt.rzi.s32.f64 	%r103, %fd17;
$L__BB1_4:
	setp.gt.u32 	%p38, %r2, 31;
	@%p38 bra 	$L__BB1_7;
	// begin inline asm
	mov.b64 {%r64,%r65}, %fd28;
	// end inline asm
	shfl.sync.down.b32	%r67|%p39, %r65, 16, 31, -1;
	shfl.sync.down.b32	%r66|%p40, %r64, 16, 31, -1;
	// begin inline asm
	mov.b64 %fd19, {%r66,%r67};
	// end inline asm
	shfl.sync.down.b32	%r84|%p41, %r103, 16, 31, -1;
	setp.eq.f64 	%p42, %fd19, %fd28;
	min.s32 	%r85, %r84, %r103;
	selp.b32 	%r86, %r85, %r103, %p42;
	setp.lt.f64 	%p43, %fd19, %fd28;
	setp.neu.f64 	%p44, %fd19, 0d0000000000000000;
	and.pred  	%p45, %p43, %p44;
	selp.f64 	%fd20, %fd19, %fd28, %p45;
	selp.b32 	%r87, %r84, %r86, %p45;
	// begin inline asm
	mov.b64 {%r68,%r69}, %fd20;
	// end inline asm
	shfl.sync.down.b32	%r71|%p46, %r69, 8, 31, -1;
	shfl.sync.down.b32	%r70|%p47, %r68, 8, 31, -1;
	// begin inline asm
	mov.b64 %fd21, {%r70,%r71};
	// end inline asm
	shfl.sync.down.b32	%r88|%p48, %r87, 8, 31, -1;
	setp.eq.f64 	%p49, %fd21, %fd20;
	min.s32 	%r89, %r88, %r87;
	selp.b32 	%r90, %r89, %r87, %p49;
	setp.lt.f64 	%p50, %fd21, %fd20;
	setp.neu.f64 	%p51, %fd21, 0d0000000000000000;
	and.pred  	%p52, %p50, %p51;
	selp.f64 	%fd22, %fd21, %fd20, %p52;
	selp.b32 	%r91, %r88, %r90, %p52;
	// begin inline asm
	mov.b64 {%r72,%r73}, %fd22;
	// end inline asm
	shfl.sync.down.b32	%r75|%p53, %r73, 4, 31, -1;
	shfl.sync.down.b32	%r74|%p54, %r72, 4, 31, -1;
	// begin inline asm
	mov.b64 %fd23, {%r74,%r75};
	// end inline asm
	shfl.sync.down.b32	%r92|%p55, %r91, 4, 31, -1;
	setp.eq.f64 	%p56, %fd23, %fd22;
	min.s32 	%r93, %r92, %r91;
	selp.b32 	%r94, %r93, %r91, %p56;
	setp.lt.f64 	%p57, %fd23, %fd22;
	setp.neu.f64 	%p58, %fd23, 0d0000000000000000;
	and.pred  	%p59, %p57, %p58;
	selp.f64 	%fd24, %fd23, %fd22, %p59;
	selp.b32 	%r95, %r92, %r94, %p59;
	// begin inline asm
	mov.b64 {%r76,%r77}, %fd24;
	// end inline asm
	shfl.sync.down.b32	%r79|%p60, %r77, 2, 31, -1;
	shfl.sync.down.b32	%r78|%p61, %r76, 2, 31, -1;
	// begin inline asm
	mov.b64 %fd25, {%r78,%r79};
	// end inline asm
	shfl.sync.down.b32	%r96|%p62, %r95, 2, 31, -1;
	setp.eq.f64 	%p63, %fd25, %fd24;
	min.s32 	%r97, %r96, %r95;
	selp.b32 	%r98, %r97, %r95, %p63;
	setp.lt.f64 	%p64, %fd25, %fd24;
	setp.neu.f64 	%p65, %fd25, 0d0000000000000000;
	and.pred  	%p66, %p64, %p65;
	selp.f64 	%fd26, %fd25, %fd24, %p66;
	selp.b32 	%r99, %r96, %r98, %p66;
	// begin inline asm
	mov.b64 {%r80,%r81}, %fd26;
	// end inline asm
	shfl.sync.down.b32	%r83|%p67, %r81, 1, 31, -1;
	shfl.sync.down.b32	%r82|%p68, %r80, 1, 31, -1;
	// begin inline asm
	mov.b64 %fd27, {%r82,%r83};
	// end inline asm
	shfl.sync.down.b32	%r100|%p69, %r99, 1, 31, -1;
	setp.eq.f64 	%p70, %fd27, %fd26;
	min.s32 	%r101, %r100, %r99;
	selp.b32 	%r102, %r101, %r99, %p70;
	setp.lt.f64 	%p71, %fd27, %fd26;
	setp.neu.f64 	%p72, %fd27, 0d0000000000000000;
	and.pred  	%p73, %p71, %p72;
	selp.f64 	%fd4, %fd27, %fd26, %p73;
	selp.b32 	%r7, %r100, %r102, %p73;
	setp.ne.s32 	%p74, %r2, 0;
	@%p74 bra 	$L__BB1_7;
	cvta.to.global.u64 	%rd11, %rd2;
	mul.wide.s32 	%rd12, %r8, 8;
	add.s64 	%rd13, %rd11, %rd12;
	st.global.f64 	[%rd13], %fd4;
	cvta.to.global.u64 	%rd14, %rd1;
	mul.wide.s32 	%rd15, %r8, 4;
	add.s64 	%rd16, %rd14, %rd15;
	st.global.u32 	[%rd16], %r7;
$L__BB1_7:
	ret;

}


// ===== COMPILED SASS (sm_100) =====

	.target	sm_100

	.elftype	@"ET_EXEC"


//--------------------- .note.nv.tkinfo           --------------------------
	.section	.note.nv.tkinfo,"",@"SHT_NOTE"
	.sectionflags	@"SHF_NOTE_NV_TKINFO"
	.tkinfo
        /*0018*/ 	.word	0x00000002
        /*0030*/ 	.string	""
        /*0030*/ 	.string	"ptxas"
        /*0030*/ 	.string	"Cuda compilation tools, release 13.0, V13.0.88"
        /*0030*/ 	.string	"Build cuda_13.0.r13.0/compiler.36424714_0"
        /*0030*/ 	.string	"-arch sm_100 -m 64 "



//--------------------- .note.nv.cuinfo           --------------------------
	.section	.note.nv.cuinfo,"",@"SHT_NOTE"
	.sectionflags	@"SHF_NOTE_NV_CUINFO"
        /*0018*/ 	.short	0x0002
        /*001a*/ 	.short	0x0064
        /*001c*/ 	.short	0x0082
	.zero		2


//--------------------- .nv.info                  --------------------------
	.section	.nv.info,"",@"SHT_CUDA_INFO"
	.align	4


	//----- nvinfo : EIATTR_REGCOUNT
	.align		4
        /*0000*/ 	.byte	0x04, 0x2f
        /*0002*/ 	.short	(.L_2 - .L_1)
	.align		4
.L_1:
        /*0004*/ 	.word	index@(_Z17sequencesDistanceiPdS_Pi)
        /*0008*/ 	.word	0x00000010


	//----- nvinfo : EIATTR_FRAME_SIZE
	.align		4
.L_2:
        /*000c*/ 	.byte	0x04, 0x11
        /*000e*/ 	.short	(.L_4 - .L_3)
	.align		4
.L_3:
        /*0010*/ 	.word	index@($__internal_0_$__cuda_sm20_dsqrt_rn_f64_mediumpath_v1)
        /*0014*/ 	.word	0x00000000


	//----- nvinfo : EIATTR_FRAME_SIZE
	.align		4
.L_4:
        /*0018*/ 	.byte	0x04, 0x11
        /*001a*/ 	.short	(.L_6 - .L_5)
	.align		4
.L_5:
        /*001c*/ 	.word	index@(_Z17sequencesDistanceiPdS_Pi)
        /*0020*/ 	.word	0x00000000


	//----- nvinfo : EIATTR_REGCOUNT
	.align		4
.L_6:
        /*0024*/ 	.byte	0x04, 0x2f
        /*0026*/ 	.short	(.L_8 - .L_7)
	.align		4
.L_7:
        /*0028*/ 	.word	index@(_Z14finalReductioniPiPdS_S0_)
        /*002c*/ 	.word	0x00000012


	//----- nvinfo : EIATTR_FRAME_SIZE
	.align		4
.L_8:
        /*0030*/ 	.byte	0x04, 0x11
        /*0032*/ 	.short	(.L_10 - .L_9)
	.align		4
.L_9:
        /*0034*/ 	.word	index@(_Z14finalReductioniPiPdS_S0_)
        /*0038*/ 	.word	0x00000000


	//----- nvinfo : EIATTR_MIN_STACK_SIZE
	.align		4
.L_10:
        /*003c*/ 	.byte	0x04, 0x12
        /*003e*/ 	.short	(.L_12 - .L_11)
	.align		4
.L_11:
        /*0040*/ 	.word	index@(_Z14finalReductioniPiPdS_S0_)
        /*0044*/ 	.word	0x00000000


	//----- nvinfo : EIATTR_MIN_STACK_SIZE
	.align		4
.L_12:
        /*0048*/ 	.byte	0x04, 0x12
        /*004a*/ 	.short	(.L_14 - .L_13)
	.align		4
.L_13:
        /*004c*/ 	.word	index@(_Z17sequencesDistanceiPdS_Pi)
        /*0050*/ 	.word	0x00000000
.L_14:


//--------------------- .nv.compat                --------------------------
	.section	.nv.compat,"",@"SHT_CUDA_COMPAT_INFO"
	.align	4
        /*0000*/ 	.byte	0x02, 0x09, 0x00, 0x00, 0x02, 0x02, 0x01, 0x00, 0x02, 0x05, 0x05, 0x00, 0x03, 0x07, 0x01, 0x01
        /*0010*/ 	.byte	0x02, 0x03, 0x00, 0x00, 0x02, 0x06, 0x01, 0x00, 0x04, 0x0b, 0x08, 0x00, 0x01, 0x00, 0x00, 0x00
        /*0020*/ 	.byte	0x00, 0x00, 0x00, 0x00


//--------------------- .nv.info._Z14finalReductioniPiPdS_S0_ --------------------------
	.section	.nv.info._Z14finalReductioniPiPdS_S0_,"",@"SHT_CUDA_INFO"
	.sectionflags	@""
	.align	4


	//----- nvinfo : EIATTR_CUDA_API_VERSION
	.align		4
        /*0000*/ 	.byte	0x04, 0x37
        /*0002*/ 	.short	(.L_16 - .L_15)
.L_15:
        /*0004*/ 	.word	0x00000082


	//----- nvinfo : EIATTR_KPARAM_INFO
	.align		4
.L_16:
        /*0008*/ 	.byte	0x04, 0x17
        /*000a*/ 	.short	(.L_18 - .L_17)
.L_17:
        /*000c*/ 	.word	0x00000000
        /*0010*/ 	.short	0x0004
        /*0012*/ 	.short	0x0020
        /*0014*/ 	.byte	0x00, 0xf5, 0x21, 0x00


	//----- nvinfo : EIATTR_KPARAM_INFO
	.align		4
.L_18:
        /*0018*/ 	.byte	0x04, 0x17
        /*001a*/ 	.short	(.L_20 - .L_19)
.L_19:
        /*001c*/ 	.word	0x00000000
        /*0020*/ 	.short	0x0003
        /*0022*/ 	.short	0x0018
        /*0024*/ 	.byte	0x00, 0xf5, 0x21, 0x00


	//----- nvinfo : EIATTR_KPARAM_INFO
	.align		4
.L_20:
        /*0028*/ 	.byte	0x04, 0x17
        /*002a*/ 	.short	(.L_22 - .L_21)
.L_21:
        /*002c*/ 	.word	0x00000000
        /*0030*/ 	.short	0x0002
        /*0032*/ 	.short	0x0010
        /*0034*/ 	.byte	0x00, 0xf5, 0x21, 0x00


	//----- nvinfo : EIATTR_KPARAM_INFO
	.align		4
.L_22:
        /*0038*/ 	.byte	0x04, 0x17
        /*003a*/ 	.short	(.L_24 - .L_23)
.L_23:
        /*003c*/ 	.word	0x00000000
        /*0040*/ 	.short	0x0001
        /*0042*/ 	.short	0x0008
        /*0044*/ 	.byte	0x00, 0xf5, 0x21, 0x00


	//----- nvinfo : EIATTR_KPARAM_INFO
	.align		4
.L_24:
        /*0048*/ 	.byte	0x04, 0x17
        /*004a*/ 	.short	(.L_26 - .L_25)
.L_25:
        /*004c*/ 	.word	0x00000000
        /*0050*/ 	.short	0x0000
        /*0052*/ 	.short	0x0000
        /*0054*/ 	.byte	0x00, 0xf0, 0x11, 0x00


	//----- nvinfo : EIATTR_SPARSE_MMA_MASK
	.align		4
.L_26:
        /*0058*/ 	.byte	0x03, 0x50
        /*005a*/ 	.short	0x0000


	//----- nvinfo : EIATTR_MAXREG_COUNT
	.align		4
        /*005c*/ 	.byte	0x03, 0x1b
        /*005e*/ 	.short	0x00ff


	//----- nvinfo : EIATTR_NUM_BARRIERS
	.align		4
        /*0060*/ 	.byte	0x02, 0x4c
        /*0062*/ 	.byte	0x01
	.zero		1


	//----- nvinfo : EIATTR_MERCURY_ISA_VERSION
	.align		4
        /*0064*/ 	.byte	0x03, 0x5f
        /*0066*/ 	.short	0x0101


	//----- nvinfo : EIATTR_COOP_GROUP_MASK_REGIDS
	.align		4
        /*0068*/ 	.byte	0x04, 0x29
        /*006a*/ 	.short	(.L_28 - .L_27)


	//   ....[0]....
.L_27:
        /*006c*/ 	.word	0xffffffff


	//   ....[1]....
        /*0070*/ 	.word	0xffffffff


	//   ....[2]....
        /*0074*/ 	.word	0xffffffff


	//   ....[3]....
        /*0078*/ 	.word	0xffffffff


	//   ....[4]....
        /*007c*/ 	.word	0xffffffff


	//   ....[5]....
        /*0080*/ 	.word	0xffffffff


	//   ....[6]....
        /*0084*/ 	.word	0xffffffff


	//   ....[7]....
        /*0088*/ 	.word	0xffffffff


	//   ....[8]....
        /*008c*/ 	.word	0xffffffff


	//   ....[9]....
        /*0090*/ 	.word	0xffffffff


	//   ....[10]....
        /*0094*/ 	.word	0xffffffff


	//   ....[11]....
        /*0098*/ 	.word	0xffffffff


	//   ....[12]....
        /*009c*/ 	.word	0xffffffff


	//   ....[13]....
        /*00a0*/ 	.word	0xffffffff


	//   ....[14]....
        /*00a4*/ 	.word	0xffffffff


	//   ....[15]....
        /*00a8*/ 	.word	0xffffffff


	//   ....[16]....
        /*00ac*/ 	.word	0xffffffff


	//   ....[17]....
        /*00b0*/ 	.word	0xffffffff


	//   ....[18]....
        /*00b4*/ 	.word	0xffffffff


	//   ....[19]....
        /*00b8*/ 	.word	0xffffffff


	//   ....[20]....
        /*00bc*/ 	.word	0xffffffff


	//   ....[21]....
        /*00c0*/ 	.word	0xffffffff


	//   ....[22]....
        /*00c4*/ 	.word	0xffffffff


	//   ....[23]....
        /*00c8*/ 	.word	0xffffffff


	//   ....[24]....
        /*00cc*/ 	.word	0xffffffff


	//   ....[25]....
        /*00d0*/ 	.word	0xffffffff


	//   ....[26]....
        /*00d4*/ 	.word	0xffffffff


	//   ....[27]....
        /*00d8*/ 	.word	0xffffffff


	//   ....[28]....
        /*00dc*/ 	.word	0xffffffff


	//   ....[29]....
        /*00e0*/ 	.word	0xffffffff


	//----- nvinfo : EIATTR_COOP_GROUP_INSTR_OFFSETS
	.align		4
.L_28:
        /*00e4*/ 	.byte	0x04, 0x28
        /*00e6*/ 	.short	(.L_30 - .L_29)


	//   ....[0]....
.L_29:
        /*00e8*/ 	.word	0x00000100


	//   ....[1]....
        /*00ec*/ 	.word	0x00000110


	//   ....[2]....
        /*00f0*/ 	.word	0x00000120


	//   ....[3]....
        /*00f4*/ 	.word	0x00000190


	//   ....[4]....
        /*00f8*/ 	.word	0x000001b0


	//   ....[5]....
        /*00fc*/ 	.word	0x000001c0


	//   ....[6]....
        /*0100*/ 	.word	0x00000230


	//   ....[7]....
        /*0104*/ 	.word	0x00000250


	//   ....[8]....
        /*0108*/ 	.word	0x00000260


	//   ....[9]....
        /*010c*/ 	.word	0x000002d0


	//   ....[10]....
        /*0110*/ 	.word	0x000002f0


	//   ....[11]....
        /*0114*/ 	.word	0x00000300


	//   ....[12]....
        /*0118*/ 	.word	0x00000370


	//   ....[13]....
        /*011c*/ 	.word	0x000003a0


	//   ....[14]....
        /*0120*/ 	.word	0x000003c0


	//   ....[15]....
        /*0124*/ 	.word	0x00000620


	//   ....[16]....
        /*0128*/ 	.word	0x00000640


	//   ....[17]....
        /*012c*/ 	.word	0x00000650


	//   ....[18]....
        /*0130*/ 	.word	0x000006c0


	//   ....[19]....
        /*0134*/ 	.word	0x000006e0


	//   ....[20]....
        /*0138*/ 	.word	0x000006f0


	//   ....[21]....
        /*013c*/ 	.word	0x00000760


	//   ....[22]....
        /*0140*/ 	.word	0x00000780


	//   ....[23]....
        /*0144*/ 	.word	0x00000790


	//   ....[24]....
        /*0148*/ 	.word	0x00000800


	//   ....[25]....
        /*014c*/ 	.word	0x00000820


	//   ....[26]....
        /*0150*/ 	.word	0x00000830


	//   ....[27]....
        /*0154*/ 	.word	0x000008c0


	//   ....[28]....
        /*0158*/ 	.word	0x000008d0


	//   ....[29]....
        /*015c*/ 	.word	0x000008e0


	//----- nvinfo : EIATTR_VRC_CTA_INIT_COUNT
	.align		4
.L_30:
        /*0160*/ 	.byte	0x02, 0x4a
	.zero		1
	.zero		1


	//----- nvinfo : EIATTR_EXIT_INSTR_OFFSETS
	.align		4
        /*0164*/ 	.byte	0x04, 0x1c
        /*0166*/ 	.short	(.L_32 - .L_31)


	//   ....[0]....
.L_31:
        /*0168*/ 	.word	0x00000610


	//   ....[1]....
        /*016c*/ 	.word	0x000008f0


	//   ....[2]....
        /*0170*/ 	.word	0x000009e0


	//----- nvinfo : EIATTR_CRS_STACK_SIZE
	.align		4
.L_32:
        /*0174*/ 	.byte	0x04, 0x1e
        /*0176*/ 	.short	(.L_34 - .L_33)
.L_33:
        /*0178*/ 	.word	0x00000000


	//----- nvinfo : EIATTR_CBANK_PARAM_SIZE
	.align		4
.L_34:
        /*017c*/ 	.byte	0x03, 0x19
        /*017e*/ 	.short	0x0028


	//----- nvinfo : EIATTR_PARAM_CBANK
	.align		4
        /*0180*/ 	.byte	0x04, 0x0a
        /*0182*/ 	.short	(.L_36 - .L_35)
	.align		4
.L_35:
        /*0184*/ 	.word	index@(.nv.constant0._Z14finalReductioniPiPdS_S0_)
        /*0188*/ 	.short	0x0380
        /*018a*/ 	.short	0x0028


	//----- nvinfo : EIATTR_SW_WAR
	.align		4
.L_36:
        /*018c*/ 	.byte	0x04, 0x36
        /*018e*/ 	.short	(.L_38 - .L_37)
.L_37:
        /*0190*/ 	.word	0x00000008
.L_38:


//--------------------- .nv.info._Z17sequencesDistanceiPdS_Pi --------------------------
	.section	.nv.info._Z17sequencesDistanceiPdS_Pi,"",@"SHT_CUDA_INFO"
	.sectionflags	@""
	.align	4


	//----- nvinfo : EIATTR_CUDA_API_VERSION
	.align		4
        /*0000*/ 	.byte	0x04, 0x37
        /*0002*/ 	.short	(.L_40 - .L_39)
.L_39:
        /*0004*/ 	.word	0x00000082


	//----- nvinfo : EIATTR_KPARAM_INFO
	.align		4
.L_40:
        /*0008*/ 	.byte	0x04, 0x17
        /*000a*/ 	.short	(.L_42 - .L_41)
.L_41:
        /*000c*/ 	.word	0x00000000
        /*0010*/ 	.short	0x0003
        /*0012*/ 	.short	0x0018
        /*0014*/ 	.byte	0x00, 0xf5, 0x21, 0x00


	//----- nvinfo : EIATTR_KPARAM_INFO
	.align		4
.L_42:
        /*0018*/ 	.byte	0x04, 0x17
        /*001a*/ 	.short	(.L_44 - .L_43)
.L_43:
        /*001c*/ 	.word	0x00000000
        /*0020*/ 	.short	0x0002
        /*0022*/ 	.short	0x0010
        /*0024*/ 	.byte	0x00, 0xf5, 0x21, 0x00


	//----- nvinfo : EIATTR_KPARAM_INFO
	.align		4
.L_44:
        /*0028*/ 	.byte	0x04, 0x17
        /*002a*/ 	.short	(.L_46 - .L_45)
.L_45:
        /*002c*/ 	.word	0x00000000
        /*0030*/ 	.short	0x0001
        /*0032*/ 	.short	0x0008
        /*0034*/ 	.byte	0x00, 0xf5, 0x21, 0x00


	//----- nvinfo : EIATTR_KPARAM_INFO
	.align		4
.L_46:
        /*0038*/ 	.byte	0x04, 0x17
        /*003a*/ 	.short	(.L_48 - .L_47)
.L_47:
        /*003c*/ 	.word	0x00000000
        /*0040*/ 	.short	0x0000
        /*0042*/ 	.short	0x0000
        /*0044*/ 	.byte	0x00, 0xf0, 0x11, 0x00


	//----- nvinfo : EIATTR_SPARSE_MMA_MASK
	.align		4
.L_48:
        /*0048*/ 	.byte	0x03, 0x50
        /*004a*/ 	.short	0x0000


	//----- nvinfo : EIATTR_MAXREG_COUNT
	.align		4
        /*004c*/ 	.byte	0x03, 0x1b
        /*004e*/ 	.short	0x00ff


	//----- nvinfo : EIATTR_NUM_BARRIERS
	.align		4
        /*0050*/ 	.byte	0x02, 0x4c
        /*0052*/ 	.byte	0x01
	.zero		1


	//----- nvinfo : EIATTR_MERCURY_ISA_VERSION
	.align		4
        /*0054*/ 	.byte	0x03, 0x5f
        /*0056*/ 	.short	0x0101


	//----- nvinfo : EIATTR_COOP_GROUP_MASK_REGIDS
	.align		4
        /*0058*/ 	.byte	0x04, 0x29
        /*005a*/ 	.short	(.L_50 - .L_49)


	//   ....[0]....
.L_49:
        /*005c*/ 	.word	0xffffffff


	//   ....[1]....
        /*0060*/ 	.word	0xffffffff


	//   ....[2]....
        /*0064*/ 	.word	0xffffffff


	//   ....[3]....
        /*0068*/ 	.word	0xffffffff


	//   ....[4]....
        /*006c*/ 	.word	0xffffffff


	//   ....[5]....
        /*0070*/ 	.word	0xffffffff


	//   ....[6]....
        /*0074*/ 	.word	0xffffffff


	//   ....[7]....
        /*0078*/ 	.word	0xffffffff


	//   ....[8]....
        /*007c*/ 	.word	0xffffffff


	//   ....[9]....
        /*0080*/ 	.word	0xffffffff


	//   ....[10]....
        /*0084*/ 	.word	0xffffffff


	//   ....[11]....
        /*0088*/ 	.word	0xffffffff


	//   ....[12]....
        /*008c*/ 	.word	0xffffffff


	//   ....[13]....
        /*0090*/ 	.word	0xffffffff


	//   ....[14]....
        /*0094*/ 	.word	0xffffffff


	//   ....[15]....
        /*0098*/ 	.word	0xffffffff


	//   ....[16]....
        /*009c*/ 	.word	0xffffffff


	//   ....[17]....
        /*00a0*/ 	.word	0xffffffff


	//   ....[18]....
        /*00a4*/ 	.word	0xffffffff


	//   ....[19]....
        /*00a8*/ 	.word	0xffffffff


	//   ....[20]....
        /*00ac*/ 	.word	0xffffffff


	//   ....[21]....
        /*00b0*/ 	.word	0xffffffff


	//   ....[22]....
        /*00b4*/ 	.word	0xffffffff


	//   ....[23]....
        /*00b8*/ 	.word	0xffffffff


	//   ....[24]....
        /*00bc*/ 	.word	0xffffffff


	//   ....[25]....
        /*00c0*/ 	.word	0xffffffff


	//   ....[26]....
        /*00c4*/ 	.word	0xffffffff


	//   ....[27]....
        /*00c8*/ 	.word	0xffffffff


	//   ....[28]....
        /*00cc*/ 	.word	0xffffffff


	//   ....[29]....
        /*00d0*/ 	.word	0xffffffff


	//----- nvinfo : EIATTR_COOP_GROUP_INSTR_OFFSETS
	.align		4
.L_50:
        /*00d4*/ 	.byte	0x04, 0x28
        /*00d6*/ 	.short	(.L_52 - .L_51)


	//   ....[0]....
.L_51:
        /*00d8*/ 	.word	0x00000230


	//   ....[1]....
        /*00dc*/ 	.word	0x00000280


	//   ....[2]....
        /*00e0*/ 	.word	0x00000290


	//   ....[3]....
        /*00e4*/ 	.word	0x00000300


	//   ....[4]....
        /*00e8*/ 	.word	0x00000320


	//   ....[5]....
        /*00ec*/ 	.word	0x00000330


	//   ....[6]....
        /*00f0*/ 	.word	0x000003a0


	//   ....[7]....
        /*00f4*/ 	.word	0x000003c0


	//   ....[8]....
        /*00f8*/ 	.word	0x000003d0


	//   ....[9]....
        /*00fc*/ 	.word	0x00000440


	//   ....[10]....
        /*0100*/ 	.word	0x00000460


	//   ....[11]....
        /*0104*/ 	.word	0x00000470


	//   ....[12]....
        /*0108*/ 	.word	0x000004e0


	//   ....[13]....
        /*010c*/ 	.word	0x00000500


	//   ....[14]....
        /*0110*/ 	.word	0x00000520


	//   ....[15]....
        /*0114*/ 	.word	0x000007c0


	//   ....[16]....
        /*0118*/ 	.word	0x000007d0


	//   ....[17]....
        /*011c*/ 	.word	0x000007e0


	//   ....[18]....
        /*0120*/ 	.word	0x00000850


	//   ....[19]....
        /*0124*/ 	.word	0x00000870


	//   ....[20]....
        /*0128*/ 	.word	0x00000880


	//   ....[21]....
        /*012c*/ 	.word	0x000008f0


	//   ....[22]....
        /*0130*/ 	.word	0x00000910


	//   ....[23]....
        /*0134*/ 	.word	0x00000920


	//   ....[24]....
        /*0138*/ 	.word	0x00000990


	//   ....[25]....
        /*013c*/ 	.word	0x000009b0


	//   ....[26]....
        /*0140*/ 	.word	0x000009c0


	//   ....[27]....
        /*0144*/ 	.word	0x00000a50


	//   ....[28]....
        /*0148*/ 	.word	0x00000a60


	//   ....[29]....
        /*014c*/ 	.word	0x00000a70


	//----- nvinfo : EIATTR_VRC_CTA_INIT_COUNT
	.align		4
.L_52:
        /*0150*/ 	.byte	0x02, 0x4a
	.zero		1
	.zero		1


	//----- nvinfo : EIATTR_EXIT_INSTR_OFFSETS
	.align		4
        /*0154*/ 	.byte	0x04, 0x1c
        /*0156*/ 	.short	(.L_54 - .L_53)


	//   ....[0]....
.L_53:
        /*0158*/ 	.word	0x000007b0


	//   ....[1]....
        /*015c*/ 	.word	0x00000a80


	//   ....[2]....
        /*0160*/ 	.word	0x00000b60


	//----- nvinfo : EIATTR_CRS_STACK_SIZE
	.align		4
.L_54:
        /*0164*/ 	.byte	0x04, 0x1e
        /*0166*/ 	.short	(.L_56 - .L_55)
.L_55:
        /*0168*/ 	.word	0x00000000


	//----- nvinfo : EIATTR_CBANK_PARAM_SIZE
	.align		4
.L_56:
        /*016c*/ 	.byte	0x03, 0x19
        /*016e*/ 	.short	0x0020


	//----- nvinfo : EIATTR_PARAM_CBANK
	.align		4
        /*0170*/ 	.byte	0x04, 0x0a
        /*0172*/ 	.short	(.L_58 - .L_57)
	.align		4
.L_57:
        /*0174*/ 	.word	index@(.nv.constant0._Z17sequencesDistanceiPdS_Pi)
        /*0178*/ 	.short	0x0380
        /*017a*/ 	.short	0x0020


	//----- nvinfo : EIATTR_SW_WAR
	.align		4
.L_58:
        /*017c*/ 	.byte	0x04, 0x36
        /*017e*/ 	.short	(.L_60 - .L_59)
.L_59:
        /*0180*/ 	.word	0x00000008
.L_60:


//--------------------- .nv.callgraph             --------------------------
	.section	.nv.callgraph,"",@"SHT_CUDA_CALLGRAPH"
	.align	4
	.sectionentsize	8
	.align		4
        /*0000*/ 	.word	0x00000000
	.align		4
        /*0004*/ 	.word	0xffffffff
	.align		4
        /*0008*/ 	.word	0x00000000
	.align		4
        /*000c*/ 	.word	0xfffffffe
	.align		4
        /*0010*/ 	.word	0x00000000
	.align		4
        /*0014*/ 	.word	0xfffffffd
	.align		4
        /*0018*/ 	.word	0x00000000
	.align		4
        /*001c*/ 	.word	0xfffffffc


//--------------------- .nv.constant3             --------------------------
	.section	.nv.constant3,"a",@progbits
	.align	8
.nv.constant3:
	.type		primo_vettore_confronto,@object
	.size		primo_vettore_confronto,(.L_0 - primo_vettore_confronto)
primo_vettore_confronto:
	.zero		80
.L_0:


//--------------------- .text._Z14finalReductioniPiPdS_S0_ --------------------------
	.section	.text._Z14finalReductioniPiPdS_S0_,"ax",@progbits
	.align	128
        .global         _Z14finalReductioniPiPdS_S0_
        .type           _Z14finalReductioniPiPdS_S0_,@function
        .size           _Z14finalReductioniPiPdS_S0_,(.L_x_14 - _Z14finalReductioniPiPdS_S0_)
        .other          _Z14finalReductioniPiPdS_S0_,@"STO_CUDA_ENTRY STV_DEFAULT"
_Z14finalReductioniPiPdS_S0_:
.text._Z14finalReductioniPiPdS_S0_:
[----:B------:R-:W-:Y:S01]  /*0000*/  LDC R1, c[0x0][0x37c] ;  /* 0x0000df00ff017b82 */ /* 0x000fe20000000800 */
[----:B------:R-:W0:Y:S07]  /*0010*/  S2R R0, SR_TID.X ;  /* 0x0000000000007919 */ /* 0x000e2e0000002100 */
[----:B------:R-:W0:Y:S01]  /*0020*/  S2UR UR4, SR_CTAID.X ;  /* 0x00000000000479c3 */ /* 0x000e220000002500 */
[----:B------:R-:W1:Y:S07]  /*0030*/  LDCU.64 UR8, c[0x0][0x358] ;  /* 0x00006b00ff0877ac */ /* 0x000e6e0008000a00 */
[----:B------:R-:W0:Y:S08]  /*0040*/  LDC R3, c[0x0][0x360] ;  /* 0x0000d800ff037b82 */ /* 0x000e300000000800 */
[----:B------:R-:W2:Y:S08]  /*0050*/  LDC.64 R4, c[0x0][0x390] ;  /* 0x0000e400ff047b82 */ /* 0x000eb00000000a00 */
[----:B------:R-:W3:Y:S01]  /*0060*/  LDC.64 R6, c[0x0][0x388] ;  /* 0x0000e200ff067b82 */ /* 0x000ee20000000a00 */
[----:B0-----:R-:W-:-:S04]  /*0070*/  IMAD R9, R3, UR4, R0 ;  /* 0x0000000403097c24 */ /* 0x001fc8000f8e0200 */
[----:B--2---:R-:W-:-:S06]  /*0080*/  IMAD.WIDE R4, R9, 0x8, R4 ;  /* 0x0000000809047825 */ /* 0x004fcc00078e0204 */
[----:B-1----:R-:W2:Y:S01]  /*0090*/  LDG.E.64 R4, desc[UR8][R4.64] ;  /* 0x0000000804047981 */ /* 0x002ea2000c1e1b00 */
[----:B---3--:R-:W-:-:S05]  /*00a0*/  IMAD.WIDE R6, R9, 0x4, R6 ;  /* 0x0000000409067825 */ /* 0x008fca00078e0206 */
[----:B------:R-:W3:Y:S01]  /*00b0*/  LDG.E R2, desc[UR8][R6.64] ;  /* 0x0000000806027981 */ /* 0x000ee2000c1e1900 */
[----:B------:R-:W-:Y:S01]  /*00c0*/  VIADD R3, R3, 0x1f ;  /* 0x0000001f03037836 */ /* 0x000fe20000000000 */
[----:B------:R-:W-:Y:S01]  /*00d0*/  BSSY.RECONVERGENT B0, `(.L_x_0) ;  /* 0x0000042000007945 */ /* 0x000fe20003800200 */
[----:B------:R-:W-:-:S03]  /*00e0*/  ISETP.GT.U32.AND P4, PT, R0, 0x1f, PT ;  /* 0x0000001f0000780c */ /* 0x000fc60003f84070 */
[----:B------:R-:W-:Y:S01]  /*00f0*/  SHF.R.U32.HI R3, RZ, 0x5, R3 ;  /* 0x00000005ff037819 */ /* 0x000fe20000011603 */
[----:B--2---:R-:W-:Y:S04]  /*0100*/  SHFL.DOWN PT, R9, R5, 0x10, 0x1f ;  /* 0x0a001f0005097f89 */ /* 0x004fe800000e0000 */
[----:B------:R-:W0:Y:S04]  /*0110*/  SHFL.DOWN PT, R8, R4, 0x10, 0x1f ;  /* 0x0a001f0004087f89 */ /* 0x000e2800000e0000 */
[----:B---3--:R-:W1:Y:S01]  /*0120*/  SHFL.DOWN PT, R15, R2, 0x10, 0x1f ;  /* 0x0a001f00020f7f89 */ /* 0x008e6200000e0000 */
[----:B0-----:R-:W-:-:S02]  /*0130*/  DSETP.NEU.AND P0, PT, R8, RZ, PT ;  /* 0x000000ff0800722a */ /* 0x001fc40003f0d000 */
[----:B------:R-:W-:-:S04]  /*0140*/  DSETP.NEU.AND P2, PT, R8, R4, PT ;  /* 0x000000040800722a */ /* 0x000fc80003f4d000 */
[----:B------:R-:W-:-:S06]  /*0150*/  DSETP.LT.AND P0, PT, R8, R4, P0 ;  /* 0x000000040800722a */ /* 0x000fcc0000701000 */
[----:B------:R-:W-:Y:S02]  /*0160*/  FSEL R11, R9, R5, P0 ;  /* 0x00000005090b7208 */ /* 0x000fe40000000000 */
[----:B------:R-:W-:Y:S02]  /*0170*/  FSEL R10, R8, R4, P0 ;  /* 0x00000004080a7208 */ /* 0x000fe40000000000 */
[----:B-1----:R-:W-:Y:S01]  /*0180*/  @!P2 VIMNMX R2, PT, PT, R2, R15, PT ;  /* 0x0000000f0202a248 */ /* 0x002fe20003fe0100 */
[----:B------:R-:W-:Y:S03]  /*0190*/  SHFL.DOWN PT, R13, R11, 0x8, 0x1f ;  /* 0x09001f000b0d7f89 */ /* 0x000fe600000e0000 */
[----:B------:R-:W-:Y:S01]  /*01a0*/  SEL R15, R15, R2, P0 ;  /* 0x000000020f0f7207 */ /* 0x000fe20000000000 */
[----:B------:R-:W0:Y:S04]  /*01b0*/  SHFL.DOWN PT, R12, R10, 0x8, 0x1f ;  /* 0x09001f000a0c7f89 */ /* 0x000e2800000e0000 */
[----:B------:R-:W1:Y:S01]  /*01c0*/  SHFL.DOWN PT, R8, R15, 0x8, 0x1f ;  /* 0x09001f000f087f89 */ /* 0x000e6200000e0000 */
        /* <DEDUP_REMOVED lines=26> */
[----:B------:R-:W-:Y:S01]  /*0370*/  SHFL.DOWN PT, R7, R5, 0x1, 0x1f ;  /* 0x08201f0005077f89 */ /* 0x000fe200000e0000 */
[----:B------:R-:W-:Y:S02]  /*0380*/  LOP3.LUT P3, R8, R0, 0x1f, RZ, 0xc0, !PT ;  /* 0x0000001f00087812 */ /* 0x000fe4000786c0ff */
[----:B------:R-:W-:Y:S01]  /*0390*/  SEL R10, R10, R11, P0 ;  /* 0x0000000b0a0a7207 */ /* 0x000fe20000000000 */
[----:B------:R-:W0:Y:S01]  /*03a0*/  SHFL.DOWN PT, R6, R4, 0x1, 0x1f ;  /* 0x08201f0004067f89 */ /* 0x000e2200000e0000 */
[----:B------:R-:W-:-:S03]  /*03b0*/  ISETP.GE.U32.AND P1, PT, R0, R3, PT ;  /* 0x000000030000720c */ /* 0x000fc60003f26070 */
[----:B------:R-:W1:Y:S01]  /*03c0*/  SHFL.DOWN PT, R9, R10, 0x1, 0x1f ;  /* 0x08201f000a097f89 */ /* 0x000e6200000e0000 */
[C---:B0-----:R-:W-:Y:S02]  /*03d0*/  DSETP.NEU.AND P2, PT, R6.reuse, R4, PT ;  /* 0x000000040600722a */ /* 0x041fe40003f4d000 */
[----:B------:R-:W-:-:S06]  /*03e0*/  DSETP.NEU.AND P0, PT, R6, RZ, PT ;  /* 0x000000ff0600722a */ /* 0x000fcc0003f0d000 */
[----:B------:R-:W-:-:S06]  /*03f0*/  DSETP.LT.AND P0, PT, R6, R4, P0 ;  /* 0x000000040600722a */ /* 0x000fcc0000701000 */
[----:B-1----:R-:W-:Y:S02]  /*0400*/  @!P2 VIMNMX R10, PT, PT, R10, R9, PT ;  /* 0x000000090a0aa248 */ /* 0x002fe40003fe0100 */
[----:B------:R-:W-:Y:S02]  /*0410*/  FSEL R4, R6, R4, P0 ;  /* 0x0000000406047208 */ /* 0x000fe40000000000 */
[----:B------:R-:W-:Y:S02]  /*0420*/  FSEL R5, R7, R5, P0 ;  /* 0x0000000507057208 */ /* 0x000fe40000000000 */
[----:B------:R-:W-:Y:S01]  /*0430*/  SEL R2, R9, R10, P0 ;  /* 0x0000000a09027207 */ /* 0x000fe20000000000 */
[----:B------:R-:W-:Y:S06]  /*0440*/  @P3 BRA `(.L_x_1) ;  /* 0x0000000000283947 */ /* 0x000fec0003800000 */
[----:B------:R-:W0:Y:S01]  /*0450*/  S2UR UR6, SR_CgaCtaId ;  /* 0x00000000000679c3 */ /* 0x000e220000008800 */
[----:B------:R-:W-:Y:S01]  /*0460*/  UMOV UR4, 0x400 ;  /* 0x0000040000047882 */ /* 0x000fe20000000000 */
[----:B------:R-:W1:Y:S01]  /*0470*/  I2F.F64 R2, R2 ;  /* 0x0000000200027312 */ /* 0x000e620000201c00 */
[----:B------:R-:W-:Y:S02]  /*0480*/  UIADD3 UR5, UPT, UPT, UR4, 0x100, URZ ;  /* 0x0000010004057890 */ /* 0x000fe4000fffe0ff */
[----:B0-----:R-:W-:Y:S02]  /*0490*/  ULEA UR4, UR6, UR4, 0x18 ;  /* 0x0000000406047291 */ /* 0x001fe4000f8ec0ff */
[----:B------:R-:W-:-:S04]  /*04a0*/  ULEA UR5, UR6, UR5, 0x18 ;  /* 0x0000000506057291 */ /* 0x000fc8000f8ec0ff */
[C---:B------:R-:W-:Y:S02]  /*04b0*/  LEA.HI R7, R0.reuse, UR4, RZ, 0x1e ;  /* 0x0000000400077c11 */ /* 0x040fe4000f8ff0ff */
[----:B------:R-:W-:-:S03]  /*04c0*/  LEA.HI R9, R0, UR5, RZ, 0x1e ;  /* 0x0000000500097c11 */ /* 0x000fc6000f8ff0ff */
[----:B------:R0:W-:Y:S04]  /*04d0*/  STS.64 [R7], R4 ;  /* 0x0000000407007388 */ /* 0x0001e80000000a00 */
[----:B-1----:R0:W-:Y:S02]  /*04e0*/  STS.64 [R9], R2 ;  /* 0x0000000209007388 */ /* 0x0021e40000000a00 */
.L_x_1:
[----:B------:R-:W-:Y:S05]  /*04f0*/  BSYNC.RECONVERGENT B0 ;  /* 0x0000000000007941 */ /* 0x000fea0003800200 */
.L_x_0:
[----:B------:R-:W-:Y:S01]  /*0500*/  BAR.SYNC.DEFER_BLOCKING 0x0 ;  /* 0x0000000000007b1d */ /* 0x000fe20000010000 */
[----:B------:R-:W-:Y:S02]  /*0510*/  IMAD.MOV.U32 R6, RZ, RZ, RZ ;  /* 0x000000ffff067224 */ /* 0x000fe400078e00ff */
[----:B0-----:R-:W-:Y:S02]  /*0520*/  IMAD.MOV.U32 R2, RZ, RZ, -0x400000 ;  /* 0xffc00000ff027424 */ /* 0x001fe400078e00ff */
[----:B------:R-:W-:Y:S01]  /*0530*/  IMAD.MOV.U32 R3, RZ, RZ, 0x41dfffff ;  /* 0x41dfffffff037424 */ /* 0x000fe200078e00ff */
[----:B------:R-:W-:Y:S04]  /*0540*/  BSSY.RECONVERGENT B0, `(.L_x_2) ;  /* 0x000000c000007945 */ /* 0x000fe80003800200 */
[----:B------:R-:W-:Y:S05]  /*0550*/  @P1 BRA `(.L_x_3) ;  /* 0x0000000000281947 */ /* 0x000fea0003800000 */
[----:B------:R-:W0:Y:S01]  /*0560*/  S2UR UR5, SR_CgaCtaId ;  /* 0x00000000000579c3 */ /* 0x000e220000008800 */
[----:B------:R-:W-:Y:S02]  /*0570*/  UMOV UR4, 0x400 ;  /* 0x0000040000047882 */ /* 0x000fe40000000000 */
[----:B------:R-:W-:-:S04]  /*0580*/  UIADD3 UR6, UPT, UPT, UR4, 0x100, URZ ;  /* 0x0000010004067890 */ /* 0x000fc8000fffe0ff */
[----:B0-----:R-:W-:Y:S02]  /*0590*/  ULEA UR6, UR5, UR6, 0x18 ;  /* 0x0000000605067291 */ /* 0x001fe4000f8ec0ff */
[----:B------:R-:W-:-:S04]  /*05a0*/  ULEA UR4, UR5, UR4, 0x18 ;  /* 0x0000000405047291 */ /* 0x000fc8000f8ec0ff */
[C---:B------:R-:W-:Y:S02]  /*05b0*/  LEA R4, R8.reuse, UR6, 0x3 ;  /* 0x0000000608047c11 */ /* 0x040fe4000f8e18ff */
[----:B------:R-:W-:-:S04]  /*05c0*/  LEA R2, R8, UR4, 0x3 ;  /* 0x0000000408027c11 */ /* 0x000fc8000f8e18ff */
[----:B------:R-:W0:Y:S04]  /*05d0*/  LDS.64 R4, [R4] ;  /* 0x0000000004047984 */ /* 0x000e280000000a00 */
[----:B------:R-:W1:Y:S01]  /*05e0*/  LDS.64 R2, [R2] ;  /* 0x0000000002027984 */ /* 0x000e620000000a00 */
[----:B0-----:R0:W2:Y:S02]  /*05f0*/  F2I.F64.TRUNC R6, R4 ;  /* 0x0000000400067311 */ /* 0x0010a4000030d100 */
.L_x_3:
[----:B------:R-:W-:Y:S05]  /*0600*/  BSYNC.RECONVERGENT B0 ;  /* 0x0000000000007941 */ /* 0x000fea0003800200 */
.L_x_2:
[----:B------:R-:W-:Y:S05]  /*0610*/  @P4 EXIT ;  /* 0x000000000000494d */ /* 0x000fea0003800000 */
[----:B01----:R-:W-:Y:S01]  /*0620*/  SHFL.DOWN PT, R5, R3, 0x10, 0x1f ;  /* 0x0a001f0003057f89 */ /* 0x003fe200000e0000 */
[----:B--2---:R-:W-:-:S03]  /*0630*/  IMAD.MOV.U32 R13, RZ, RZ, R6 ;  /* 0x000000ffff0d7224 */ /* 0x004fc600078e0006 */
[----:B------:R-:W0:Y:S04]  /*0640*/  SHFL.DOWN PT, R4, R2, 0x10, 0x1f ;  /* 0x0a001f0002047f89 */ /* 0x000e2800000e0000 */
[----:B------:R-:W1:Y:S01]  /*0650*/  SHFL.DOWN PT, R10, R13, 0x10, 0x1f ;  /* 0x0a001f000d0a7f89 */ /* 0x000e6200000e0000 */
[C---:B0-----:R-:W-:Y:S02]  /*0660*/  DSETP.NEU.AND P0, PT, R4.reuse, RZ, PT ;  /* 0x000000ff0400722a */ /* 0x041fe40003f0d000 */
[----:B------:R-:W-:-:S04]  /*0670*/  DSETP.NEU.AND P1, PT, R4, R2, PT ;  /* 0x000000020400722a */ /* 0x000fc80003f2d000 */
[----:B------:R-:W-:-:S06]  /*0680*/  DSETP.LT.AND P0, PT, R4, R2, P0 ;  /* 0x000000020400722a */ /* 0x000fcc0000701000 */
[----:B------:R-:W-:Y:S02]  /*0690*/  FSEL R7, R5, R3, P0 ;  /* 0x0000000305077208 */ /* 0x000fe40000000000 */
[----:B------:R-:W-:Y:S02]  /*06a0*/  FSEL R6, R4, R2, P0 ;  /* 0x0000000204067208 */ /* 0x000fe40000000000 */
[C---:B-1----:R-:W-:Y:S01]  /*06b0*/  @!P1 VIMNMX R13, PT, PT, R10.reuse, R13, PT ;  /* 0x0000000d0a0d9248 */ /* 0x042fe20003fe0100 */
        /* <DEDUP_REMOVED lines=24> */
[----:B0-----:R-:W-:-:S02]  /*0840*/  DSETP.NEU.AND P1, PT, R4, R6, PT ;  /* 0x000000060400722a */ /* 0x001fc40003f2d000 */
[----:B------:R-:W-:-:S06]  /*0850*/  DSETP.NEU.AND P0, PT, R4, RZ, PT ;  /* 0x000000ff0400722a */ /* 0x000fcc0003f0d000 */
[----:B------:R-:W-:-:S06]  /*0860*/  DSETP.LT.AND P0, PT, R4, R6, P0 ;  /* 0x000000060400722a */ /* 0x000fcc0000701000 */
[----:B-1----:R-:W-:Y:S02]  /*0870*/  @!P1 VIMNMX R8, PT, PT, R8, R9, PT ;  /* 0x0000000908089248 */ /* 0x002fe40003fe0100 */
[----:B------:R-:W-:Y:S02]  /*0880*/  ISETP.NE.AND P1, PT, R0, RZ, PT ;  /* 0x000000ff0000720c */ /* 0x000fe40003f25270 */
[----:B------:R-:W-:Y:S02]  /*0890*/  FSEL R3, R5, R7, P0 ;  /* 0x0000000705037208 */ /* 0x000fe40000000000 */
[----:B------:R-:W-:Y:S02]  /*08a0*/  FSEL R2, R4, R6, P0 ;  /* 0x0000000604027208 */ /* 0x000fe40000000000 */
[----:B------:R-:W-:Y:S01]  /*08b0*/  SEL R0, R9, R8, P0 ;  /* 0x0000000809007207 */ /* 0x000fe20000000000 */
[----:B------:R0:W1:Y:S04]  /*08c0*/  SHFL.DOWN PT, R5, R3, 0x1, 0x1f ;  /* 0x08201f0003057f89 */ /* 0x00006800000e0000 */
[----:B------:R0:W2:Y:S04]  /*08d0*/  SHFL.DOWN PT, R4, R2, 0x1, 0x1f ;  /* 0x08201f0002047f89 */ /* 0x0000a800000e0000 */
[----:B------:R0:W3:Y:S01]  /*08e0*/  SHFL.DOWN PT, R13, R0, 0x1, 0x1f ;  /* 0x08201f00000d7f89 */ /* 0x0000e200000e0000 */
[----:B------:R-:W-:Y:S05]  /*08f0*/  @P1 EXIT ;  /* 0x000000000000194d */ /* 0x000fea0003800000 */
[----:B------:R-:W4:Y:S01]  /*0900*/  LDC R15, c[0x0][0x380] ;  /* 0x0000e000ff0f7b82 */ /* 0x000f220000000800 */
[C---:B-12---:R-:W-:Y:S02]  /*0910*/  DSETP.NEU.AND P1, PT, R4.reuse, R2, PT ;  /* 0x000000020400722a */ /* 0x046fe40003f2d000 */
[----:B------:R-:W-:-:S05]  /*0920*/  DSETP.NEU.AND P0, PT, R4, RZ, PT ;  /* 0x000000ff0400722a */ /* 0x000fca0003f0d000 */
[----:B------:R-:W4:Y:S01]  /*0930*/  LDC.64 R8, c[0x0][0x3a0] ;  /* 0x0000e800ff087b82 */ /* 0x000f220000000a00 */
[----:B------:R-:W-:-:S06]  /*0940*/  DSETP.LT.AND P0, PT, R4, R2, P0 ;  /* 0x000000020400722a */ /* 0x000fcc0000701000 */
[----:B0--3--:R-:W-:Y:S01]  /*0950*/  @!P1 VIMNMX R0, PT, PT, R0, R13, PT ;  /* 0x0000000d00009248 */ /* 0x009fe20003fe0100 */
[----:B------:R-:W0:Y:S01]  /*0960*/  LDC.64 R10, c[0x0][0x398] ;  /* 0x0000e600ff0a7b82 */ /* 0x000e220000000a00 */
[----:B------:R-:W-:Y:S02]  /*0970*/  FSEL R6, R4, R2, P0 ;  /* 0x0000000204067208 */ /* 0x000fe40000000000 */
[----:B------:R-:W-:Y:S02]  /*0980*/  FSEL R7, R5, R3, P0 ;  /* 0x0000000305077208 */ /* 0x000fe40000000000 */
[----:B------:R-:W-:Y:S01]  /*0990*/  SEL R13, R13, R0, P0 ;  /* 0x000000000d0d7207 */ /* 0x000fe20000000000 */
[----:B----4-:R-:W-:-:S05]  /*09a0*/  IMAD.WIDE R2, R15, 0x8, R8 ;  /* 0x000000080f027825 */ /* 0x010fca00078e0208 */
[----:B------:R-:W-:Y:S01]  /*09b0*/  STG.E.64 desc[UR8][R2.64], R6 ;  /* 0x0000000602007986 */ /* 0x000fe2000c101b08 */
[----:B0-----:R-:W-:-:S05]  /*09c0*/  IMAD.WIDE R4, R15, 0x4, R10 ;  /* 0x000000040f047825 */ /* 0x001fca00078e020a */
[----:B------:R-:W-:Y:S01]  /*09d0*/  STG.E desc[UR8][R4.64], R13 ;  /* 0x0000000d04007986 */ /* 0x000fe2000c101908 */
[----:B------:R-:W-:Y:S05]  /*09e0*/  EXIT ;  /* 0x000000000000794d */ /* 0x000fea0003800000 */
.L_x_4:
[----:B------:R-:W-:-:S00]  /*09f0*/  BRA `(.L_x_4) ;  /* 0xfffffffc00fc7947 */ /* 0x000fc0000383ffff */
[----:B------:R-:W-:-:S00]  /*0a00*/  NOP ;  /* 0x0000000000007918 */ /* 0x000fc00000000000 */
[----:B------:R-:W-:-:S00]  /*0a10*/  NOP ;  /* 0x0000000000007918 */ /* 0x000fc00000000000 */
[----:B------:R-:W-:-:S00]  /*0a20*/  NOP ;  /* 0x0000000000007918 */ /* 0x000fc00000000000 */
[----:B------:R-:W-:-:S00]  /*0a30*/  NOP ;  /* 0x0000000000007918 */ /* 0x000fc00000000000 */
[----:B------:R-:W-:-:S00]  /*0a40*/  NOP ;  /* 0x0000000000007918 */ /* 0x000fc00000000000 */
[----:B------:R-:W-:-:S00]  /*0a50*/  NOP ;  /* 0x0000000000007918 */ /* 0x000fc00000000000 */
[----:B------:R-:W-:-:S00]  /*0a60*/  NOP ;  /* 0x0000000000007918 */ /* 0x000fc00000000000 */
[----:B------:R-:W-:-:S00]  /*0a70*/  NOP ;  /* 0x0000000000007918 */ /* 0x000fc00000000000 */
.L_x_14:


//--------------------- .text._Z17sequencesDistanceiPdS_Pi --------------------------
	.section	.text._Z17sequencesDistanceiPdS_Pi,"ax",@progbits
	.align	128
        .global         _Z17sequencesDistanceiPdS_Pi
        .type           _Z17sequencesDistanceiPdS_Pi,@function
        .size           _Z17sequencesDistanceiPdS_Pi,(.L_x_13 - _Z17sequencesDistanceiPdS_Pi)
        .other          _Z17sequencesDistanceiPdS_Pi,@"STO_CUDA_ENTRY STV_DEFAULT"
_Z17sequencesDistanceiPdS_Pi:
.text._Z17sequencesDistanceiPdS_Pi:
[----:B------:R-:W-:Y:S01]  /*0000*/  LDC R1, c[0x0][0x37c] ;  /* 0x0000df00ff017b82 */ /* 0x000fe20000000800 */
[----:B------:R-:W0:Y:S01]  /*0010*/  S2R R3, SR_TID.X ;  /* 0x0000000000037919 */ /* 0x000e220000002100 */
[----:B------:R-:W1:Y:S01]  /*0020*/  LDCU UR6, c[0x0][0x360] ;  /* 0x00006c00ff0677ac */ /* 0x000e620008000800 */
[----:B------:R-:W-:Y:S01]  /*0030*/  BSSY.RECONVERGENT B0, `(.L_x_5) ;  /* 0x0000016000007945 */ /* 0x000fe20003800200 */
[----:B------:R-:W1:Y:S01]  /*0040*/  S2R R0, SR_CTAID.X ;  /* 0x0000000000007919 */ /* 0x000e620000002500 */
[----:B------:R-:W2:Y:S01]  /*0050*/  LDCU.64 UR8, c[0x0][0x358] ;  /* 0x00006b00ff0877ac */ /* 0x000ea20008000a00 */
[----:B0-----:R-:W-:Y:S01]  /*0060*/  ISETP.GT.U32.AND P0, PT, R3, 0x88, PT ;  /* 0x000000880300780c */ /* 0x001fe20003f04070 */
[----:B-1----:R-:W-:-:S12]  /*0070*/  IMAD R2, R0, UR6, R3 ;  /* 0x0000000600027c24 */ /* 0x002fd8000f8e0203 */
[----:B--2---:R-:W-:Y:S05]  /*0080*/  @P0 BRA `(.L_x_6) ;  /* 0x0000000000400947 */ /* 0x004fea0003800000 */
[----:B------:R-:W0:Y:S01]  /*0090*/  S2UR UR5, SR_CgaCtaId ;  /* 0x00000000000579c3 */ /* 0x000e220000008800 */
[----:B------:R-:W-:Y:S01]  /*00a0*/  UMOV UR4, 0x400 ;  /* 0x0000040000047882 */ /* 0x000fe20000000000 */
[----:B------:R-:W-:Y:S01]  /*00b0*/  IMAD.MOV.U32 R11, RZ, RZ, R2 ;  /* 0x000000ffff0b7224 */ /* 0x000fe200078e0002 */
[----:B------:R-:W-:Y:S01]  /*00c0*/  UIADD3 UR4, UPT, UPT, UR4, 0x200, URZ ;  /* 0x0000020004047890 */ /* 0x000fe2000fffe0ff */
[----:B------:R-:W-:-:S04]  /*00d0*/  IMAD.MOV.U32 R8, RZ, RZ, R3 ;  /* 0x000000ffff087224 */ /* 0x000fc800078e0003 */
[----:B------:R-:W1:Y:S01]  /*00e0*/  LDC.64 R6, c[0x0][0x388] ;  /* 0x0000e200ff067b82 */ /* 0x000e620000000a00 */
[----:B0-----:R-:W-:-:S06]  /*00f0*/  ULEA UR4, UR5, UR4, 0x18 ;  /* 0x0000000405047291 */ /* 0x001fcc000f8ec0ff */
[----:B------:R-:W-:-:S07]  /*0100*/  LEA R9, R3, UR4, 0x3 ;  /* 0x0000000403097c11 */ /* 0x000fce000f8e18ff */
.L_x_7:
[----:B-1----:R-:W-:-:S06]  /*0110*/  IMAD.WIDE R4, R11, 0x8, R6 ;  /* 0x000000080b047825 */ /* 0x002fcc00078e0206 */
[----:B------:R-:W2:Y:S01]  /*0120*/  LDG.E.64 R4, desc[UR8][R4.64] ;  /* 0x0000000804047981 */ /* 0x000ea2000c1e1b00 */
[C---:B------:R-:W-:Y:S01]  /*0130*/  ISETP.GE.U32.AND P0, PT, R8.reuse, 0x9, PT ;  /* 0x000000090800780c */ /* 0x040fe20003f06070 */
[----:B------:R-:W-:Y:S02]  /*0140*/  VIADD R8, R8, 0x80 ;  /* 0x0000008008087836 */ /* 0x000fe40000000000 */
[----:B------:R-:W-:Y:S01]  /*0150*/  VIADD R11, R11, 0x80 ;  /* 0x000000800b0b7836 */ /* 0x000fe20000000000 */
[----:B--2---:R0:W-:Y:S02]  /*0160*/  STS.64 [R9], R4 ;  /* 0x0000000409007388 */ /* 0x0041e40000000a00 */
[----:B0-----:R-:W-:-:S07]  /*0170*/  VIADD R9, R9, 0x400 ;  /* 0x0000040009097836 */ /* 0x001fce0000000000 */
[----:B------:R-:W-:Y:S05]  /*0180*/  @!P0 BRA `(.L_x_7) ;  /* 0xfffffffc00e08947 */ /* 0x000fea000383ffff */
.L_x_6:
[----:B------:R-:W-:Y:S05]  /*0190*/  BSYNC.RECONVERGENT B0 ;  /* 0x0000000000007941 */ /* 0x000fea0003800200 */
.L_x_5:
[----:B------:R-:W0:Y:S01]  /*01a0*/  LDCU UR4, c[0x0][0x380] ;  /* 0x00007000ff0477ac */ /* 0x000e220008000800 */
[----:B------:R-:W-:Y:S01]  /*01b0*/  BAR.SYNC.DEFER_BLOCKING 0x0 ;  /* 0x0000000000007b1d */ /* 0x000fe20000010000 */
[C---:B------:R-:W-:Y:S02]  /*01c0*/  ISETP.GE.AND P1, PT, R2.reuse, 0x5e34, PT ;  /* 0x00005e340200780c */ /* 0x040fe40003f26270 */
[----:B------:R-:W-:Y:S01]  /*01d0*/  MOV R6, 0x220 ;  /* 0x0000022000067802 */ /* 0x000fe20000000f00 */
[----:B0-----:R-:W-:-:S05]  /*01e0*/  VIADD R4, R2, -UR4 ;  /* 0x8000000402047c36 */ /* 0x001fca0008000000 */
[----:B------:R-:W-:-:S04]  /*01f0*/  IABS R4, R4 ;  /* 0x0000000400047213 */ /* 0x000fc80000000000 */
[----:B------:R-:W-:-:S13]  /*0200*/  ISETP.GT.AND P0, PT, R4, 0x9, PT ;  /* 0x000000090400780c */ /* 0x000fda0003f04270 */
[----:B------:R-:W-:Y:S05]  /*0210*/  CALL.REL.NOINC `($__internal_0_$__cuda_sm20_dsqrt_rn_f64_mediumpath_v1) ;  /* 0x0000000800547944 */ /* 0x000fea0003c00000 */
[----:B------:R-:W-:Y:S01]  /*0220*/  FSEL R5, R5, 25.311368942260742188, P0 ;  /* 0x41ca7daf05057808 */ /* 0x000fe20000000000 */
[----:B------:R-:W-:Y:S01]  /*0230*/  SHFL.DOWN PT, R13, R2, 0x10, 0x1f ;  /* 0x0a001f00020d7f89 */ /* 0x000fe200000e0000 */
[----:B------:R-:W-:Y:S01]  /*0240*/  FSEL R4, R4, 4.2351647362715016953e-22, P0 ;  /* 0x1c00000004047808 */ /* 0x000fe20000000000 */
[----:B------:R-:W-:Y:S01]  /*0250*/  BSSY.RECONVERGENT B0, `(.L_x_8) ;  /* 0x0000040000007945 */ /* 0x000fe20003800200 */
[----:B------:R-:W-:Y:S02]  /*0260*/  FSEL R5, R5, 25.311368942260742188, !P1 ;  /* 0x41ca7daf05057808 */ /* 0x000fe40004800000 */
[----:B------:R-:W-:-:S03]  /*0270*/  FSEL R4, R4, 4.2351647362715016953e-22, !P1 ;  /* 0x1c00000004047808 */ /* 0x000fc60004800000 */
[----:B------:R-:W-:Y:S04]  /*0280*/  SHFL.DOWN PT, R7, R5, 0x10, 0x1f ;  /* 0x0a001f0005077f89 */ /* 0x000fe800000e0000 */
[----:B------:R-:W0:Y:S02]  /*0290*/  SHFL.DOWN PT, R6, R4, 0x10, 0x1f ;  /* 0x0a001f0004067f89 */ /* 0x000e2400000e0000 */
[C---:B0-----:R-:W-:Y:S02]  /*02a0*/  DSETP.NEU.AND P0, PT, R6.reuse, RZ, PT ;  /* 0x000000ff0600722a */ /* 0x041fe40003f0d000 */
[----:B------:R-:W-:-:S04]  /*02b0*/  DSETP.NEU.AND P2, PT, R6, R4, PT ;  /* 0x000000040600722a */ /* 0x000fc80003f4d000 */
[----:B------:R-:W-:-:S06]  /*02c0*/  DSETP.LT.AND P0, PT, R6, R4, P0 ;  /* 0x000000040600722a */ /* 0x000fcc0000701000 */
[----:B------:R-:W-:Y:S02]  /*02d0*/  FSEL R9, R7, R5, P0 ;  /* 0x0000000507097208 */ /* 0x000fe40000000000 */
[----:B------:R-:W-:Y:S02]  /*02e0*/  FSEL R8, R6, R4, P0 ;  /* 0x0000000406087208 */ /* 0x000fe40000000000 */
[----:B------:R-:W-:Y:S01]  /*02f0*/  @!P2 VIMNMX R2, PT, PT, R2, R13, PT ;  /* 0x0000000d0202a248 */ /* 0x000fe20003fe0100 */
        /* <DEDUP_REMOVED lines=32> */
[----:B------:R-:W0:Y:S01]  /*0500*/  SHFL.DOWN PT, R6, R4, 0x1, 0x1f ;  /* 0x08201f0004067f89 */ /* 0x000e2200000e0000 */
[----:B------:R-:W-:-:S03]  /*0510*/  LOP3.LUT P2, R2, R3, 0x1f, RZ, 0xc0, !PT ;  /* 0x0000001f03027812 */ /* 0x000fc6000784c0ff */
        /* <DEDUP_REMOVED lines=19> */
.L_x_9:
[----:B------:R-:W-:Y:S05]  /*0650*/  BSYNC.RECONVERGENT B0 ;  /* 0x0000000000007941 */ /* 0x000fea0003800200 */
.L_x_8:
[----:B------:R-:W-:Y:S01]  /*0660*/  UIADD3 UR4, UPT, UPT, UR6, 0x1f, URZ ;  /* 0x0000001f06047890 */ /* 0x000fe2000fffe0ff */
[----:B------:R-:W-:Y:S01]  /*0670*/  BAR.SYNC.DEFER_BLOCKING 0x0 ;  /* 0x0000000000007b1d */ /* 0x000fe20000010000 */
[C---:B------:R-:W-:Y:S01]  /*0680*/  ISETP.GT.U32.AND P1, PT, R3.reuse, 0x1f, PT ;  /* 0x0000001f0300780c */ /* 0x040fe20003f24070 */
[----:B------:R-:W-:Y:S01]  /*0690*/  IMAD.MOV.U32 R12, RZ, RZ, RZ ;  /* 0x000000ffff0c7224 */ /* 0x000fe200078e00ff */
[----:B------:R-:W-:Y:S01]  /*06a0*/  USHF.R.U32.HI UR4, URZ, 0x5, UR4 ;  /* 0x00000005ff047899 */ /* 0x000fe20008011604 */
[----:B0-----:R-:W-:Y:S02]  /*06b0*/  IMAD.MOV.U32 R4, RZ, RZ, -0x400000 ;  /* 0xffc00000ff047424 */ /* 0x001fe400078e00ff */
[----:B------:R-:W-:Y:S01]  /*06c0*/  BSSY.RECONVERGENT B0, `(.L_x_10) ;  /* 0x000000e000007945 */ /* 0x000fe20003800200 */
[----:B------:R-:W-:Y:S02]  /*06d0*/  IMAD.MOV.U32 R5, RZ, RZ, 0x41dfffff ;  /* 0x41dfffffff057424 */ /* 0x000fe400078e00ff */
[----:B------:R-:W-:-:S13]  /*06e0*/  ISETP.GE.U32.AND P0, PT, R3, UR4, PT ;  /* 0x0000000403007c0c */ /* 0x000fda000bf06070 */
        /* <DEDUP_REMOVED lines=9> */
[----:B------:R1:W2:Y:S01]  /*0780*/  LDS.64 R4, [R2] ;  /* 0x0000000002047984 */ /* 0x0002a20000000a00 */
[----:B0-----:R1:W0:Y:S02]  /*0790*/  F2I.F64.TRUNC R12, R6 ;  /* 0x00000006000c7311 */ /* 0x001224000030d100 */
.L_x_11:
[----:B------:R-:W-:Y:S05]  /*07a0*/  BSYNC.RECONVERGENT B0 ;  /* 0x0000000000007941 */ /* 0x000fea0003800200 */
.L_x_10:
[----:B------:R-:W-:Y:S05]  /*07b0*/  @P1 EXIT ;  /* 0x000000000000194d */ /* 0x000fea0003800000 */
[----:B-12---:R-:W-:Y:S04]  /*07c0*/  SHFL.DOWN PT, R7, R5, 0x10, 0x1f ;  /* 0x0a001f0005077f89 */ /* 0x006fe800000e0000 */
[----:B------:R-:W1:Y:S04]  /*07d0*/  SHFL.DOWN PT, R6, R4, 0x10, 0x1f ;  /* 0x0a001f0004067f89 */ /* 0x000e6800000e0000 */
[----:B0-----:R-:W0:Y:S01]  /*07e0*/  SHFL.DOWN PT, R2, R12, 0x10, 0x1f ;  /* 0x0a001f000c027f89 */ /* 0x001e2200000e0000 */
[C---:B-1----:R-:W-:Y:S02]  /*07f0*/  DSETP.NEU.AND P0, PT, R6.reuse, RZ, PT ;  /* 0x000000ff0600722a */ /* 0x042fe40003f0d000 */
[----:B------:R-:W-:-:S04]  /*0800*/  DSETP.NEU.AND P2, PT, R6, R4, PT ;  /* 0x000000040600722a */ /* 0x000fc80003f4d000 */
[----:B------:R-:W-:-:S06]  /*0810*/  DSETP.LT.AND P0, PT, R6, R4, P0 ;  /* 0x000000040600722a */ /* 0x000fcc0000701000 */
[----:B------:R-:W-:Y:S02]  /*0820*/  FSEL R9, R7, R5, P0 ;  /* 0x0000000507097208 */ /* 0x000fe40000000000 */
[----:B------:R-:W-:Y:S02]  /*0830*/  FSEL R8, R6, R4, P0 ;  /* 0x0000000406087208 */ /* 0x000fe40000000000 */
[C---:B0-----:R-:W-:Y:S01]  /*0840*/  @!P2 VIMNMX R12, PT, PT, R2.reuse, R12, PT ;  /* 0x0000000c020ca248 */ /* 0x041fe20003fe0100 */
        /* <DEDUP_REMOVED lines=36> */
[----:B------:R-:W4:Y:S01]  /*0a90*/  LDC.64 R2, c[0x0][0x390] ;  /* 0x0000e400ff027b82 */ /* 0x000f220000000a00 */
[C---:B-12---:R-:W-:Y:S02]  /*0aa0*/  DSETP.NEU.AND P1, PT, R6.reuse, R4, PT ;  /* 0x000000040600722a */ /* 0x046fe40003f2d000 */
[----:B------:R-:W-:-:S05]  /*0ab0*/  DSETP.NEU.AND P0, PT, R6, RZ, PT ;  /* 0x000000ff0600722a */ /* 0x000fca0003f0d000 */
[----:B------:R-:W1:Y:S01]  /*0ac0*/  LDC.64 R8, c[0x0][0x398] ;  /* 0x0000e600ff087b82 */ /* 0x000e620000000a00 */
[----:B------:R-:W-:-:S06]  /*0ad0*/  DSETP.LT.AND P0, PT, R6, R4, P0 ;  /* 0x000000040600722a */ /* 0x000fcc0000701000 */
[----:B0--3--:R-:W-:Y:S02]  /*0ae0*/  @!P1 VIMNMX R11, PT, PT, R11, R10, PT ;  /* 0x0000000a0b0b9248 */ /* 0x009fe40003fe0100 */
[----:B------:R-:W-:Y:S02]  /*0af0*/  FSEL R6, R6, R4, P0 ;  /* 0x0000000406067208 */ /* 0x000fe40000000000 */
[----:B------:R-:W-:Y:S02]  /*0b00*/  FSEL R7, R7, R5, P0 ;  /* 0x0000000507077208 */ /* 0x000fe40000000000 */
[----:B------:R-:W-:Y:S01]  /*0b10*/  SEL R11, R10, R11, P0 ;  /* 0x0000000b0a0b7207 */ /* 0x000fe20000000000 */
[----:B----4-:R-:W-:-:S05]  /*0b20*/  IMAD.WIDE.U32 R2, R0, 0x8, R2 ;  /* 0x0000000800027825 */ /* 0x010fca00078e0002 */
[----:B------:R-:W-:Y:S01]  /*0b30*/  STG.E.64 desc[UR8][R2.64], R6 ;  /* 0x0000000602007986 */ /* 0x000fe2000c101b08 */
[----:B-1----:R-:W-:-:S05]  /*0b40*/  IMAD.WIDE.U32 R4, R0, 0x4, R8 ;  /* 0x0000000400047825 */ /* 0x002fca00078e0008 */
[----:B------:R-:W-:Y:S01]  /*0b50*/  STG.E desc[UR8][R4.64], R11 ;  /* 0x0000000b04007986 */ /* 0x000fe2000c101908 */
[----:B------:R-:W-:Y:S05]  /*0b60*/  EXIT ;  /* 0x000000000000794d */ /* 0x000fea0003800000 */
        .weak           $__internal_0_$__cuda_sm20_dsqrt_rn_f64_mediumpath_v1
        .type           $__internal_0_$__cuda_sm20_dsqrt_rn_f64_mediumpath_v1,@function
        .size           $__internal_0_$__cuda_sm20_dsqrt_rn_f64_mediumpath_v1,(.L_x_13 - $__internal_0_$__cuda_sm20_dsqrt_rn_f64_mediumpath_v1)
$__internal_0_$__cuda_sm20_dsqrt_rn_f64_mediumpath_v1:
[----:B------:R-:W-:Y:S02]  /*0b70*/  IMAD.MOV.U32 R4, RZ, RZ, 0x0 ;  /* 0x00000000ff047424 */ /* 0x000fe400078e00ff */
[----:B------:R-:W-:Y:S02]  /*0b80*/  IMAD.MOV.U32 R5, RZ, RZ, 0x7ff80000 ;  /* 0x7ff80000ff057424 */ /* 0x000fe400078e00ff */
[----:B------:R-:W-:-:S04]  /*0b90*/  IMAD.MOV.U32 R7, RZ, RZ, 0x0 ;  /* 0x00000000ff077424 */ /* 0x000fc800078e00ff */
[----:B------:R-:W-:Y:S01]  /*0ba0*/  DADD R4, R4, +QNAN ;  /* 0x7ff8000004047429 */ /* 0x000fe20000000000 */
[----:B------:R-:W-:Y:S10]  /*0bb0*/  RET.REL.NODEC R6 `(_Z17sequencesDistanceiPdS_Pi) ;  /* 0xfffffff406107950 */ /* 0x000ff40003c3ffff */
.L_x_12:
        /* <DEDUP_REMOVED lines=12> */
.L_x_13:


//--------------------- .nv.shared._Z14finalReductioniPiPdS_S0_ --------------------------
	.section	.nv.shared._Z14finalReductioniPiPdS_S0_,"aw",@nobits
	.sectionflags	@""
	.align	16
.nv.shared._Z14finalReductioniPiPdS_S0_:
	.zero		1536


//--------------------- .nv.shared.reserved.0     --------------------------
	.section	.nv.shared.reserved.0,"aw",@nobits
	.weak		__nv_reservedSMEM_offset_0_alias
	.size		__nv_reservedSMEM_offset_0_alias, 0, 64
	.other		__nv_reservedSMEM_offset_0_alias,@"STO_CUDA_RESERVED_SHARED STV_DEFAULT"
__nv_reservedSMEM_offset_0_alias:
	.zero		0
	.zero		64


//--------------------- .nv.shared._Z17sequencesDistanceiPdS_Pi --------------------------
	.section	.nv.shared._Z17sequencesDistanceiPdS_Pi,"aw",@nobits
	.sectionflags	@""
	.align	16
.nv.shared._Z17sequencesDistanceiPdS_Pi:
	.zero		1536


//--------------------- .nv.constant0._Z14finalReductioniPiPdS_S0_ --------------------------
	.section	.nv.constant0._Z14finalReductioniPiPdS_S0_,"a",@progbits
	.sectionflags	@""
	.align	4
.nv.constant0._Z14finalReductioniPiPdS_S0_:
	.zero		936


//--------------------- .nv.constant0._Z17sequencesDistanceiPdS_Pi --------------------------
	.section	.nv.constant0._Z17sequencesDistanceiPdS_Pi,"a",@progbits
	.sectionflags	@""
	.align	4
.nv.constant0._Z17sequencesDistanceiPdS_Pi:
	.zero		928


//--------------------- SYMBOLS --------------------------

	.type		.nv.reservedSmem.offset0,@object
	.size		.nv.reservedSmem.offset0,0x4
	.type		.nv.reservedSmem.cap,@object
	.size		.nv.reservedSmem.cap,0x4
